	.headerflags	@"EF_CUDA_TEXMODE_UNIFIED EF_CUDA_64BIT_ADDRESS EF_CUDA_ACCELERATORS EF_CUDA_SM90 EF_CUDA_VIRTUAL_SM(EF_CUDA_SM90)"
	.elftype	@"ET_EXEC"


//--------------------- .nv.info                  --------------------------
	.section	.nv.info,"",@"SHT_CUDA_INFO"
	.align	4


	//----- nvinfo : EIATTR_REGCOUNT
	.align		4
        /*0000*/ 	.byte	0x04, 0x2f
        /*0002*/ 	.short	(.L_4 - .L_3)
	.align		4
.L_3:
        /*0004*/ 	.word	index@(triton_poi_fused_scalar_tensor_where_5)
        /*0008*/ 	.word	0x00000018


	//----- nvinfo : EIATTR_MIN_STACK_SIZE
	.align		4
.L_4:
        /*000c*/ 	.byte	0x04, 0x12
        /*000e*/ 	.short	(.L_6 - .L_5)
	.align		4
.L_5:
        /*0010*/ 	.word	index@(triton_poi_fused_scalar_tensor_where_5)
        /*0014*/ 	.word	0x00000000


	//----- nvinfo : EIATTR_FRAME_SIZE
	.align		4
.L_6:
        /*0018*/ 	.byte	0x04, 0x11
        /*001a*/ 	.short	(.L_8 - .L_7)
	.align		4
.L_7:
        /*001c*/ 	.word	index@(triton_poi_fused_scalar_tensor_where_5)
        /*0020*/ 	.word	0x00000000


	//----- nvinfo : EIATTR_MIN_STACK_SIZE
	.align		4
.L_8:
        /*0024*/ 	.byte	0x04, 0x12
        /*0026*/ 	.short	(.L_10 - .L_9)
	.align		4
.L_9:
        /*0028*/ 	.word	index@(triton_poi_fused_scalar_tensor_where_5)
        /*002c*/ 	.word	0x00000000
.L_10:


//--------------------- .nv.info.triton_poi_fused_scalar_tensor_where_5 --------------------------
	.section	.nv.info.triton_poi_fused_scalar_tensor_where_5,"",@"SHT_CUDA_INFO"
	.sectionflags	@""
	.align	4


	//----- nvinfo : EIATTR_CUDA_API_VERSION
	.align		4
        /*0000*/ 	.byte	0x04, 0x37
        /*0002*/ 	.short	(.L_12 - .L_11)
.L_11:
        /*0004*/ 	.word	0x0000007c


	//----- nvinfo : EIATTR_KPARAM_INFO
	.align		4
.L_12:
        /*0008*/ 	.byte	0x04, 0x17
        /*000a*/ 	.short	(.L_14 - .L_13)
.L_13:
        /*000c*/ 	.word	0x00000000
        /*0010*/ 	.short	0x0005
        /*0012*/ 	.short	0x0020
        /*0014*/ 	.byte	0x00, 0xf4, 0x21, 0x00


	//----- nvinfo : EIATTR_KPARAM_INFO
	.align		4
.L_14:
        /*0018*/ 	.byte	0x04, 0x17
        /*001a*/ 	.short	(.L_16 - .L_15)
.L_15:
        /*001c*/ 	.word	0x00000000
        /*0020*/ 	.short	0x0004
        /*0022*/ 	.short	0x0018
        /*0024*/ 	.byte	0x00, 0xf0, 0x11, 0x00


	//----- nvinfo : EIATTR_KPARAM_INFO
	.align		4
.L_16:
        /*0028*/ 	.byte	0x04, 0x17
        /*002a*/ 	.short	(.L_18 - .L_17)
.L_17:
        /*002c*/ 	.word	0x00000000
        /*0030*/ 	.short	0x0003
        /*0032*/ 	.short	0x0014
        /*0034*/ 	.byte	0x00, 0xf0, 0x11, 0x00


	//----- nvinfo : EIATTR_KPARAM_INFO
	.align		4
.L_18:
        /*0038*/ 	.byte	0x04, 0x17
        /*003a*/ 	.short	(.L_20 - .L_19)
.L_19:
        /*003c*/ 	.word	0x00000000
        /*0040*/ 	.short	0x0002
        /*0042*/ 	.short	0x0010
        /*0044*/ 	.byte	0x00, 0xf0, 0x11, 0x00


	//----- nvinfo : EIATTR_KPARAM_INFO
	.align		4
.L_20:
        /*0048*/ 	.byte	0x04, 0x17
        /*004a*/ 	.short	(.L_22 - .L_21)
.L_21:
        /*004c*/ 	.word	0x00000000
        /*0050*/ 	.short	0x0001
        /*0052*/ 	.short	0x0008
        /*0054*/ 	.byte	0x00, 0xf4, 0x21, 0x00


	//----- nvinfo : EIATTR_KPARAM_INFO
	.align		4
.L_22:
        /*0058*/ 	.byte	0x04, 0x17
        /*005a*/ 	.short	(.L_24 - .L_23)
.L_23:
        /*005c*/ 	.word	0x00000000
        /*0060*/ 	.short	0x0000
        /*0062*/ 	.short	0x0000
        /*0064*/ 	.byte	0x00, 0xf4, 0x21, 0x00


	//----- nvinfo : EIATTR_SPARSE_MMA_MASK
	.align		4
.L_24:
        /*0068*/ 	.byte	0x03, 0x50
        /*006a*/ 	.short	0x0000


	//----- nvinfo : EIATTR_MAXREG_COUNT
	.align		4
        /*006c*/ 	.byte	0x03, 0x1b
        /*006e*/ 	.short	0x00ff


	//----- nvinfo : EIATTR_EXTERNS
	.align		4
        /*0070*/ 	.byte	0x04, 0x0f
        /*0072*/ 	.short	(.L_26 - .L_25)


	//   ....[0]....
	.align		4
.L_25:
        /*0074*/ 	.word	index@(__assertfail)


	//----- nvinfo : EIATTR_SYSCALL_OFFSETS
	.align		4
.L_26:
        /*0078*/ 	.byte	0x04, 0x46
        /*007a*/ 	.short	(.L_28 - .L_27)


	//   ....[0]....
.L_27:
        /*007c*/ 	.word	0x00000330


	//----- nvinfo : EIATTR_EXIT_INSTR_OFFSETS
	.align		4
.L_28:
        /*0080*/ 	.byte	0x04, 0x1c
        /*0082*/ 	.short	(.L_30 - .L_29)


	//   ....[0]....
.L_29:
        /*0084*/ 	.word	0x00000430


	//   ....[1]....
        /*0088*/ 	.word	0x000004b0


	//----- nvinfo : EIATTR_REQNTID
	.align		4
.L_30:
        /*008c*/ 	.byte	0x04, 0x10
        /*008e*/ 	.short	(.L_32 - .L_31)
.L_31:
        /*0090*/ 	.word	0x00000100
        /*0094*/ 	.word	0x00000001
        /*0098*/ 	.word	0x00000001


	//----- nvinfo : EIATTR_CRS_STACK_SIZE
	.align		4
.L_32:
        /*009c*/ 	.byte	0x04, 0x1e
        /*009e*/ 	.short	(.L_34 - .L_33)
.L_33:
        /*00a0*/ 	.word	0x00000000


	//----- nvinfo : EIATTR_CBANK_PARAM_SIZE
	.align		4
.L_34:
        /*00a4*/ 	.byte	0x03, 0x19
        /*00a6*/ 	.short	0x0028


	//----- nvinfo : EIATTR_PARAM_CBANK
	.align		4
        /*00a8*/ 	.byte	0x04, 0x0a
        /*00aa*/ 	.short	(.L_36 - .L_35)
	.align		4
.L_35:
        /*00ac*/ 	.word	index@(.nv.constant0.triton_poi_fused_scalar_tensor_where_5)
        /*00b0*/ 	.short	0x0210
        /*00b2*/ 	.short	0x0028


	//----- nvinfo : EIATTR_SW_WAR
	.align		4
.L_36:
        /*00b4*/ 	.byte	0x04, 0x36
        /*00b6*/ 	.short	(.L_38 - .L_37)
.L_37:
        /*00b8*/ 	.word	0x00000008
.L_38:


//--------------------- .nv.callgraph             --------------------------
	.section	.nv.callgraph,"",@"SHT_CUDA_CALLGRAPH"
	.align	4
	.sectionentsize	8
	.align		4
        /*0000*/ 	.word	0x00000000
	.align		4
        /*0004*/ 	.word	0xffffffff
	.align		4
        /*0008*/ 	.word	index@(triton_poi_fused_scalar_tensor_where_5)
	.align		4
        /*000c*/ 	.word	index@(__assertfail)
	.align		4
        /*0010*/ 	.word	0x00000000
	.align		4
        /*0014*/ 	.word	0xfffffffe
	.align		4
        /*0018*/ 	.word	0x00000000
	.align		4
        /*001c*/ 	.word	0xfffffffd
	.align		4
        /*0020*/ 	.word	0x00000000
	.align		4
        /*0024*/ 	.word	0xfffffffc


//--------------------- .nv.constant4             --------------------------
	.section	.nv.constant4,"a",@progbits
	.align	8
	.align		8
.nv.constant4:
        /*0000*/ 	.dword	__assertfail
	.align		8
        /*0008*/ 	.dword	assertFunc_0
	.align		8
        /*0010*/ 	.dword	assertFile_0
	.align		8
        /*0018*/ 	.dword	assertMessage_0


//--------------------- .text.triton_poi_fused_scalar_tensor_where_5 --------------------------
	.section	.text.triton_poi_fused_scalar_tensor_where_5,"ax",@progbits
	.sectionflags	@"SHF_BARRIERS=1"
	.align	128
        .global         triton_poi_fused_scalar_tensor_where_5
        .type           triton_poi_fused_scalar_tensor_where_5,@function
        .size           triton_poi_fused_scalar_tensor_where_5,(.L_x_2 - triton_poi_fused_scalar_tensor_where_5)
        .other          triton_poi_fused_scalar_tensor_where_5,@"STO_CUDA_ENTRY STV_DEFAULT"
triton_poi_fused_scalar_tensor_where_5:
.text.triton_poi_fused_scalar_tensor_where_5:
[----:B------:R-:W0:Y:S02]  /*0000*/  LDC R1, c[0x0][0x28] ;  /* 0x00000a00ff017b82 */ /* 0x000e240000000800 */
[----:B------:R-:W1:Y:S01]  /*0010*/  LDC R15, c[0x0][0x220] ;  /* 0x00008800ff0f7b82 */ /* 0x000e620000000800 */
[----:B------:R-:W2:Y:S01]  /*0020*/  S2R R9, SR_TID.X ;  /* 0x0000000000097919 */ /* 0x000ea20000002100 */
[----:B------:R-:W-:Y:S01]  /*0030*/  ULDC UR4, c[0x0][0x224] ;  /* 0x0000890000047ab9 */ /* 0x000fe20000000800 */
[----:B------:R-:W3:Y:S01]  /*0040*/  S2R R5, SR_CTAID.X ;  /* 0x0000000000057919 */ /* 0x000ee20000002500 */
[----:B-1----:R-:W-:-:S04]  /*0050*/  IABS R7, R15 ;  /* 0x0000000f00077213 */ /* 0x002fc80000000000 */
[----:B------:R-:W1:Y:S01]  /*0060*/  I2F.RP R4, R7 ;  /* 0x0000000700047306 */ /* 0x000e620000209400 */
[----:B--2---:R-:W-:-:S05]  /*0070*/  LOP3.LUT R0, R9, 0x7f, RZ, 0xc0, !PT ;  /* 0x0000007f09007812 */ /* 0x004fca00078ec0ff */
[----:B---3--:R-:W-:Y:S02]  /*0080*/  IMAD R0, R5, 0x80, R0 ;  /* 0x0000008005007824 */ /* 0x008fe400078e0200 */
[----:B-1----:R-:W1:Y:S02]  /*0090*/  MUFU.RCP R4, R4 ;  /* 0x0000000400047308 */ /* 0x002e640000001000 */
[----:B-1----:R-:W-:Y:S01]  /*00a0*/  VIADD R2, R4, 0xffffffe ;  /* 0x0ffffffe04027836 */ /* 0x002fe20000000000 */
[----:B------:R-:W-:-:S05]  /*00b0*/  IABS R4, R0 ;  /* 0x0000000000047213 */ /* 0x000fca0000000000 */
[----:B------:R1:W2:Y:S02]  /*00c0*/  F2I.FTZ.U32.TRUNC.NTZ R3, R2 ;  /* 0x0000000200037305 */ /* 0x0002a4000021f000 */
[----:B-1----:R-:W-:Y:S02]  /*00d0*/  IMAD.MOV.U32 R2, RZ, RZ, RZ ;  /* 0x000000ffff027224 */ /* 0x002fe400078e00ff */
[----:B--2---:R-:W-:-:S04]  /*00e0*/  IMAD.MOV R6, RZ, RZ, -R3 ;  /* 0x000000ffff067224 */ /* 0x004fc800078e0a03 */
[----:B------:R-:W-:-:S04]  /*00f0*/  IMAD R5, R6, R7, RZ ;  /* 0x0000000706057224 */ /* 0x000fc800078e02ff */
[----:B------:R-:W-:-:S06]  /*0100*/  IMAD.HI.U32 R3, R3, R5, R2 ;  /* 0x0000000503037227 */ /* 0x000fcc00078e0002 */
[----:B------:R-:W-:-:S04]  /*0110*/  IMAD.HI.U32 R14, R3, R4, RZ ;  /* 0x00000004030e7227 */ /* 0x000fc800078e00ff */
[----:B------:R-:W-:-:S04]  /*0120*/  IMAD.MOV R2, RZ, RZ, -R14 ;  /* 0x000000ffff027224 */ /* 0x000fc800078e0a0e */
[----:B------:R-:W-:-:S05]  /*0130*/  IMAD R2, R7, R2, R4 ;  /* 0x0000000207027224 */ /* 0x000fca00078e0204 */
[----:B------:R-:W-:-:S13]  /*0140*/  ISETP.GT.U32.AND P1, PT, R7, R2, PT ;  /* 0x000000020700720c */ /* 0x000fda0003f24070 */
[----:B------:R-:W-:Y:S02]  /*0150*/  @!P1 IMAD.IADD R2, R2, 0x1, -R7 ;  /* 0x0000000102029824 */ /* 0x000fe400078e0a07 */
[----:B------:R-:W-:Y:S01]  /*0160*/  @!P1 VIADD R14, R14, 0x1 ;  /* 0x000000010e0e9836 */ /* 0x000fe20000000000 */
[----:B------:R-:W-:Y:S02]  /*0170*/  ISETP.NE.AND P1, PT, R15, RZ, PT ;  /* 0x000000ff0f00720c */ /* 0x000fe40003f25270 */
[----:B------:R-:W-:Y:S02]  /*0180*/  ISETP.GE.U32.AND P0, PT, R2, R7, PT ;  /* 0x000000070200720c */ /* 0x000fe40003f06070 */
[----:B------:R-:W-:-:S04]  /*0190*/  LOP3.LUT R2, R0, R15, RZ, 0x3c, !PT ;  /* 0x0000000f00027212 */ /* 0x000fc800078e3cff */
[----:B------:R-:W-:-:S07]  /*01a0*/  ISETP.GE.AND P2, PT, R2, RZ, PT ;  /* 0x000000ff0200720c */ /* 0x000fce0003f46270 */
[----:B------:R-:W-:-:S06]  /*01b0*/  @P0 VIADD R14, R14, 0x1 ;  /* 0x000000010e0e0836 */ /* 0x000fcc0000000000 */
[----:B------:R-:W-:Y:S01]  /*01c0*/  @!P2 IMAD.MOV R14, RZ, RZ, -R14 ;  /* 0x000000ffff0ea224 */ /* 0x000fe200078e0a0e */
[----:B------:R-:W-:-:S05]  /*01d0*/  @!P1 LOP3.LUT R14, RZ, R15, RZ, 0x33, !PT ;  /* 0x0000000fff0e9212 */ /* 0x000fca00078e33ff */
[----:B------:R-:W-:-:S04]  /*01e0*/  IMAD.MOV R2, RZ, RZ, -R14 ;  /* 0x000000ffff027224 */ /* 0x000fc800078e0a0e */
[----:B------:R-:W-:-:S05]  /*01f0*/  IMAD R15, R15, R2, R0 ;  /* 0x000000020f0f7224 */ /* 0x000fca00078e0200 */
[----:B------:R-:W-:Y:S01]  /*0200*/  ISETP.GE.AND P0, PT, R15, UR4, PT ;  /* 0x000000040f007c0c */ /* 0x000fe2000bf06270 */
[----:B------:R-:W-:-:S03]  /*0210*/  ULDC UR4, c[0x0][0x228] ;  /* 0x00008a0000047ab9 */ /* 0x000fc60000000800 */
[----:B------:R-:W-:-:S13]  /*0220*/  ISETP.GE.OR P0, PT, R0, UR4, !P0 ;  /* 0x0000000400007c0c */ /* 0x000fda000c706670 */
[----:B------:R-:W-:Y:S05]  /*0230*/  @P0 BRA `(.L_x_0) ;  /* 0x0000000000400947 */ /* 0x000fea0003800000 */
[----:B------:R-:W-:Y:S01]  /*0240*/  MOV R2, 0x0 ;  /* 0x0000000000027802 */ /* 0x000fe20000000f00 */
[----:B------:R-:W-:Y:S01]  /*0250*/  ULDC.64 UR6, c[0x4][0x18] ;  /* 0x0100060000067ab9 */ /* 0x000fe20000000a00 */
[----:B------:R-:W-:Y:S01]  /*0260*/  ULDC.64 UR8, c[0x4][0x8] ;  /* 0x0100020000087ab9 */ /* 0x000fe20000000a00 */
[----:B------:R-:W-:Y:S02]  /*0270*/  IMAD.U32 R4, RZ, RZ, UR6 ;  /* 0x00000006ff047e24 */ /* 0x000fe4000f8e00ff */
[----:B------:R-:W-:Y:S01]  /*0280*/  IMAD.U32 R5, RZ, RZ, UR7 ;  /* 0x00000007ff057e24 */ /* 0x000fe2000f8e00ff */
[----:B------:R-:W1:Y:S01]  /*0290*/  LDC.64 R2, c[0x4][R2] ;  /* 0x0100000002027b82 */ /* 0x000e620000000a00 */
[----:B------:R-:W-:Y:S01]  /*02a0*/  ULDC.64 UR6, c[0x4][0x10] ;  /* 0x0100040000067ab9 */ /* 0x000fe20000000a00 */
[----:B------:R-:W-:Y:S02]  /*02b0*/  IMAD.U32 R10, RZ, RZ, UR8 ;  /* 0x00000008ff0a7e24 */ /* 0x000fe4000f8e00ff */
[----:B------:R-:W-:-:S02]  /*02c0*/  IMAD.U32 R6, RZ, RZ, UR6 ;  /* 0x00000006ff067e24 */ /* 0x000fc4000f8e00ff */
[----:B------:R-:W-:Y:S02]  /*02d0*/  IMAD.U32 R7, RZ, RZ, UR7 ;  /* 0x00000007ff077e24 */ /* 0x000fe4000f8e00ff */
[----:B------:R-:W-:Y:S02]  /*02e0*/  IMAD.U32 R11, RZ, RZ, UR9 ;  /* 0x00000009ff0b7e24 */ /* 0x000fe4000f8e00ff */
[----:B------:R-:W-:Y:S02]  /*02f0*/  IMAD.MOV.U32 R8, RZ, RZ, 0x19 ;  /* 0x00000019ff087424 */ /* 0x000fe400078e00ff */
[----:B------:R-:W-:Y:S02]  /*0300*/  IMAD.MOV.U32 R12, RZ, RZ, 0x1 ;  /* 0x00000001ff0c7424 */ /* 0x000fe400078e00ff */
[----:B------:R-:W-:-:S07]  /*0310*/  IMAD.MOV.U32 R13, RZ, RZ, RZ ;  /* 0x000000ffff0d7224 */ /* 0x000fce00078e00ff */
[----:B------:R-:W-:-:S07]  /*0320*/  LEPC R20, `(.L_x_0) ;  /* 0x000000001014794e */ /* 0x000fce0000000000 */
[----:B01----:R-:W-:Y:S05]  /*0330*/  CALL.ABS.NOINC R2 ;  /* 0x0000000002007343 */ /* 0x003fea0003c00000 */
.L_x_0:
[----:B------:R-:W1:Y:S01]  /*0340*/  LDC.64 R6, c[0x0][0x208] ;  /* 0x00008200ff067b82 */ /* 0x000e620000000a00 */
[----:B------:R-:W-:Y:S07]  /*0350*/  WARPSYNC.ALL ;  /* 0x0000000000007948 */ /* 0x000fee0003800000 */
[----:B------:R-:W-:Y:S01]  /*0360*/  BAR.SYNC.DEFER_BLOCKING 0x0 ;  /* 0x0000000000007b1d */ /* 0x000fe20000010000 */
[----:B------:R-:W-:-:S07]  /*0370*/  ISETP.GE.AND P2, PT, R0, UR4, PT ;  /* 0x0000000400007c0c */ /* 0x000fce000bf46270 */
[----:B------:R-:W2:Y:S01]  /*0380*/  LDC.64 R2, c[0x0][0x210] ;  /* 0x00008400ff027b82 */ /* 0x000ea20000000a00 */
[----:B------:R-:W-:-:S07]  /*0390*/  LOP3.LUT P0, RZ, R9, 0x80, RZ, 0xc0, !PT ;  /* 0x0000008009ff7812 */ /* 0x000fce000780c0ff */
[----:B------:R-:W3:Y:S01]  /*03a0*/  LDC.64 R4, c[0x0][0x218] ;  /* 0x00008600ff047b82 */ /* 0x000ee20000000a00 */
[----:B-1----:R-:W-:Y:S02]  /*03b0*/  @!P2 R2UR UR6, R6 ;  /* 0x000000000606a2ca */ /* 0x002fe400000e0000 */
[----:B------:R-:W-:Y:S01]  /*03c0*/  @!P2 R2UR UR7, R7 ;  /* 0x000000000707a2ca */ /* 0x000fe200000e0000 */
[----:B--2---:R-:W-:-:S12]  /*03d0*/  IMAD.WIDE R2, R15, 0x8, R2 ;  /* 0x000000080f027825 */ /* 0x004fd800078e0202 */
[----:B------:R-:W2:Y:S01]  /*03e0*/  @!P2 LDG.E.EL.64 R2, desc[UR6][R2.64] ;  /* 0x000000060202a981 */ /* 0x000ea2000c2e1b00 */
[----:B------:R-:W-:Y:S02]  /*03f0*/  ISETP.LT.AND P0, PT, R0, UR4, !P0 ;  /* 0x0000000400007c0c */ /* 0x000fe4000c701270 */
[----:B------:R-:W-:Y:S02]  /*0400*/  PLOP3.LUT P1, PT, PT, PT, PT, 0x8, 0x0 ;  /* 0x000000000000781c */ /* 0x000fe40003f2e170 */
[----:B--2---:R-:W-:-:S04]  /*0410*/  @!P2 ISETP.NE.U32.AND P3, PT, R2, RZ, PT ;  /* 0x000000ff0200a20c */ /* 0x004fc80003f65070 */
[----:B------:R-:W-:-:S05]  /*0420*/  @!P2 ISETP.NE.AND.EX P1, PT, R3, RZ, PT, P3 ;  /* 0x000000ff0300a20c */ /* 0x000fca0003f25330 */
[----:B---3--:R-:W-:Y:S08]  /*0430*/  @!P0 EXIT ;  /* 0x000000000000894d */ /* 0x008ff00003800000 */
[----:B------:R-:W-:Y:S01]  /*0440*/  R2UR UR6, R6 ;  /* 0x00000000060672ca */ /* 0x000fe200000e0000 */
[----:B------:R-:W-:Y:S01]  /*0450*/  IMAD.WIDE R2, R0, 0x2, R4 ;  /* 0x0000000200027825 */ /* 0x000fe200078e0204 */
[----:B------:R-:W-:Y:S02]  /*0460*/  R2UR UR7, R7 ;  /* 0x00000000070772ca */ /* 0x000fe400000e0000 */
[----:B------:R-:W-:Y:S02]  /*0470*/  ISETP.GT.AND P0, PT, R15, R14, PT ;  /* 0x0000000e0f00720c */ /* 0x000fe40003f04270 */
[----:B------:R-:W-:-:S04]  /*0480*/  SEL R6, RZ, 0xfc00, P1 ;  /* 0x0000fc00ff067807 */ /* 0x000fc80000800000 */
[----:B------:R-:W-:-:S05]  /*0490*/  SEL R5, R6, 0xfc00, !P0 ;  /* 0x0000fc0006057807 */ /* 0x000fca0004000000 */
[----:B------:R-:W-:Y:S01]  /*04a0*/  STG.E.U16 desc[UR6][R2.64], R5 ;  /* 0x0000000502007986 */ /* 0x000fe2000c101506 */
[----:B------:R-:W-:Y:S05]  /*04b0*/  EXIT ;  /* 0x000000000000794d */ /* 0x000fea0003800000 */
.L_x_1:
[----:B------:R-:W-:-:S00]  /*04c0*/  BRA `(.L_x_1) ;  /* 0xfffffffc00fc7947 */ /* 0x000fc0000383ffff */
[----:B------:R-:W-:-:S00]  /*04d0*/  NOP ;  /* 0x0000000000007918 */ /* 0x000fc00000000000 */
        /* <DEDUP_REMOVED lines=10> */
.L_x_2:


//--------------------- .nv.global.init           --------------------------
	.section	.nv.global.init,"aw",@progbits
.nv.global.init:
	.type		assertFunc_0,@object
	.size		assertFunc_0,(assertMessage_0 - assertFunc_0)
assertFunc_0:
        /*0000*/ 	.byte	0x75, 0x6e, 0x6b, 0x6e, 0x6f, 0x77, 0x6e, 0x00
	.type		assertMessage_0,@object
	.size		assertMessage_0,(assertFile_0 - assertMessage_0)
assertMessage_0:
        /*0008*/ 	.byte	0x69, 0x6e, 0x64, 0x65, 0x78, 0x20, 0x6f, 0x75, 0x74, 0x20, 0x6f, 0x66, 0x20, 0x62, 0x6f, 0x75
        /*0018*/ 	.byte	0x6e, 0x64, 0x73, 0x3a, 0x20, 0x78, 0x30, 0x20, 0x3c, 0x20, 0x6b, 0x73, 0x31, 0x00
	.type		assertFile_0,@object
	.size		assertFile_0,(.L_1 - assertFile_0)
assertFile_0:
        /*0026*/ 	.byte	0x2f, 0x74, 0x6d, 0x70, 0x2f, 0x74, 0x6f, 0x72, 0x63, 0x68, 0x69, 0x6e, 0x64, 0x75, 0x63, 0x74
        /*0036*/ 	.byte	0x6f, 0x72, 0x5f, 0x72, 0x6f, 0x6f, 0x74, 0x2f, 0x62, 0x69, 0x2f, 0x63, 0x62, 0x69, 0x37, 0x33
        /*0046*/ 	.byte	0x71, 0x61, 0x66, 0x7a, 0x34, 0x67, 0x76, 0x6a, 0x37, 0x35, 0x37, 0x6b, 0x67, 0x6b, 0x73, 0x70
        /*0056*/ 	.byte	0x66, 0x66, 0x35, 0x6b, 0x77, 0x77, 0x64, 0x75, 0x61, 0x32, 0x70, 0x62, 0x37, 0x6d, 0x69, 0x6e
        /*0066*/ 	.byte	0x78, 0x67, 0x6f, 0x34, 0x6a, 0x6e, 0x69, 0x37, 0x72, 0x62, 0x64, 0x70, 0x72, 0x78, 0x32, 0x2e
        /*0076*/ 	.byte	0x70, 0x79, 0x00
.L_1:


//--------------------- .nv.constant0.triton_poi_fused_scalar_tensor_where_5 --------------------------
	.section	.nv.constant0.triton_poi_fused_scalar_tensor_where_5,"a",@progbits
	.sectionflags	@""
	.align	4
.nv.constant0.triton_poi_fused_scalar_tensor_where_5:
	.zero		568


//--------------------- SYMBOLS --------------------------

	.type		__assertfail,@function
